//
// Generated by NVIDIA NVVM Compiler
//
// Compiler Build ID: CL-36424714
// Cuda compilation tools, release 13.0, V13.0.88
// Based on NVVM 20.0.0
//

.version 9.0
.target sm_100
.address_size 64

	// .globl	computeLosses

.visible .entry computeLosses(
	.param .u64 .ptr .align 1 computeLosses_param_0,
	.param .u64 .ptr .align 1 computeLosses_param_1,
	.param .u64 .ptr .align 1 computeLosses_param_2,
	.param .u64 .ptr .align 1 computeLosses_param_3,
	.param .u64 .ptr .align 1 computeLosses_param_4,
	.param .u64 .ptr .align 1 computeLosses_param_5,
	.param .u64 .ptr .align 1 computeLosses_param_6,
	.param .u32 computeLosses_param_7,
	.param .u32 computeLosses_param_8
)
{
	.reg .pred 	%p<9>;
	.reg .b32 	%r<28>;
	.reg .b32 	%f<69>;
	.reg .b64 	%rd<47>;
	.reg .b64 	%fd<74>;

	ld.param.u64 	%rd17, [computeLosses_param_0];
	ld.param.u64 	%rd18, [computeLosses_param_1];
	ld.param.u64 	%rd20, [computeLosses_param_2];
	ld.param.u64 	%rd21, [computeLosses_param_3];
	ld.param.u64 	%rd22, [computeLosses_param_4];
	ld.param.u64 	%rd23, [computeLosses_param_5];
	ld.param.u32 	%r11, [computeLosses_param_7];
	ld.param.u32 	%r10, [computeLosses_param_8];
	cvta.to.global.u64 	%rd1, %rd21;
	cvta.to.global.u64 	%rd2, %rd23;
	cvta.to.global.u64 	%rd3, %rd22;
	cvta.to.global.u64 	%rd4, %rd20;
	mov.u32 	%r12, %ctaid.x;
	mov.u32 	%r13, %ntid.x;
	mov.u32 	%r14, %tid.x;
	mad.lo.s32 	%r1, %r12, %r13, %r14;
	setp.ge.s32 	%p1, %r1, %r11;
	@%p1 bra 	$L__BB0_11;
	setp.lt.s32 	%p2, %r10, 1;
	mov.f32 	%f68, 0f00000000;
	@%p2 bra 	$L__BB0_10;
	cvta.to.global.u64 	%rd24, %rd18;
	mul.wide.s32 	%rd25, %r1, 4;
	add.s64 	%rd26, %rd24, %rd25;
	ld.global.f32 	%f1, [%rd26];
	cvta.to.global.u64 	%rd27, %rd17;
	add.s64 	%rd28, %rd27, %rd25;
	ld.global.f32 	%f14, [%rd28];
	cvt.f64.f32 	%fd2, %f14;
	mul.f64 	%fd1, %fd2, 0d3F947AE147AE147B;
	and.b32  	%r2, %r10, 3;
	setp.lt.u32 	%p3, %r10, 4;
	mov.f32 	%f68, 0f00000000;
	mov.b32 	%r27, 0;
	@%p3 bra 	$L__BB0_5;
	and.b32  	%r27, %r10, 2147483644;
	neg.s32 	%r25, %r27;
	add.s64 	%rd46, %rd4, 8;
	add.s64 	%rd45, %rd3, 8;
	add.s64 	%rd44, %rd2, 8;
	add.s64 	%rd43, %rd1, 8;
	mov.f32 	%f68, 0f00000000;
$L__BB0_4:
	.pragma "nounroll";
	ld.global.f32 	%f16, [%rd46+-8];
	sub.f32 	%f17, %f16, %f1;
	abs.f32 	%f18, %f17;
	cvt.f64.f32 	%fd3, %f18;
	mul.f64 	%fd4, %fd3, 0d3F847AE147AE147B;
	mov.f64 	%fd5, 0d3FF0000000000000;
	sub.f64 	%fd6, %fd5, %fd4;
	ld.global.u32 	%r17, [%rd45+-8];
	cvt.rn.f64.s32 	%fd7, %r17;
	fma.rn.f64 	%fd8, %fd7, 0d3FC999999999999A, 0d3FD3333333333333;
	add.f64 	%fd9, %fd8, %fd1;
	ld.global.f32 	%f19, [%rd44+-8];
	cvt.f64.f32 	%fd10, %f19;
	fma.rn.f64 	%fd11, %fd10, 0d3FB999999999999A, %fd9;
	mul.f64 	%fd12, %fd6, %fd11;
	max.f64 	%fd13, %fd12, 0d0000000000000000;
	cvt.rn.f32.f64 	%f20, %fd13;
	ld.global.f32 	%f21, [%rd43+-8];
	fma.rn.f32 	%f22, %f21, %f20, %f68;
	ld.global.f32 	%f23, [%rd46+-4];
	sub.f32 	%f24, %f23, %f1;
	abs.f32 	%f25, %f24;
	cvt.f64.f32 	%fd14, %f25;
	mul.f64 	%fd15, %fd14, 0d3F847AE147AE147B;
	sub.f64 	%fd16, %fd5, %fd15;
	ld.global.u32 	%r18, [%rd45+-4];
	cvt.rn.f64.s32 	%fd17, %r18;
	fma.rn.f64 	%fd18, %fd17, 0d3FC999999999999A, 0d3FD3333333333333;
	add.f64 	%fd19, %fd18, %fd1;
	ld.global.f32 	%f26, [%rd44+-4];
	cvt.f64.f32 	%fd20, %f26;
	fma.rn.f64 	%fd21, %fd20, 0d3FB999999999999A, %fd19;
	mul.f64 	%fd22, %fd16, %fd21;
	max.f64 	%fd23, %fd22, 0d0000000000000000;
	cvt.rn.f32.f64 	%f27, %fd23;
	ld.global.f32 	%f28, [%rd43+-4];
	fma.rn.f32 	%f29, %f28, %f27, %f22;
	ld.global.f32 	%f30, [%rd46];
	sub.f32 	%f31, %f30, %f1;
	abs.f32 	%f32, %f31;
	cvt.f64.f32 	%fd24, %f32;
	mul.f64 	%fd25, %fd24, 0d3F847AE147AE147B;
	sub.f64 	%fd26, %fd5, %fd25;
	ld.global.u32 	%r19, [%rd45];
	cvt.rn.f64.s32 	%fd27, %r19;
	fma.rn.f64 	%fd28, %fd27, 0d3FC999999999999A, 0d3FD3333333333333;
	add.f64 	%fd29, %fd28, %fd1;
	ld.global.f32 	%f33, [%rd44];
	cvt.f64.f32 	%fd30, %f33;
	fma.rn.f64 	%fd31, %fd30, 0d3FB999999999999A, %fd29;
	mul.f64 	%fd32, %fd26, %fd31;
	max.f64 	%fd33, %fd32, 0d0000000000000000;
	cvt.rn.f32.f64 	%f34, %fd33;
	ld.global.f32 	%f35, [%rd43];
	fma.rn.f32 	%f36, %f35, %f34, %f29;
	ld.global.f32 	%f37, [%rd46+4];
	sub.f32 	%f38, %f37, %f1;
	abs.f32 	%f39, %f38;
	cvt.f64.f32 	%fd34, %f39;
	mul.f64 	%fd35, %fd34, 0d3F847AE147AE147B;
	sub.f64 	%fd36, %fd5, %fd35;
	ld.global.u32 	%r20, [%rd45+4];
	cvt.rn.f64.s32 	%fd37, %r20;
	fma.rn.f64 	%fd38, %fd37, 0d3FC999999999999A, 0d3FD3333333333333;
	add.f64 	%fd39, %fd38, %fd1;
	ld.global.f32 	%f40, [%rd44+4];
	cvt.f64.f32 	%fd40, %f40;
	fma.rn.f64 	%fd41, %fd40, 0d3FB999999999999A, %fd39;
	mul.f64 	%fd42, %fd36, %fd41;
	max.f64 	%fd43, %fd42, 0d0000000000000000;
	cvt.rn.f32.f64 	%f41, %fd43;
	ld.global.f32 	%f42, [%rd43+4];
	fma.rn.f32 	%f68, %f42, %f41, %f36;
	add.s32 	%r25, %r25, 4;
	add.s64 	%rd46, %rd46, 16;
	add.s64 	%rd45, %rd45, 16;
	add.s64 	%rd44, %rd44, 16;
	add.s64 	%rd43, %rd43, 16;
	setp.ne.s32 	%p4, %r25, 0;
	@%p4 bra 	$L__BB0_4;
$L__BB0_5:
	setp.eq.s32 	%p5, %r2, 0;
	@%p5 bra 	$L__BB0_10;
	setp.eq.s32 	%p6, %r2, 1;
	@%p6 bra 	$L__BB0_8;
	mul.wide.u32 	%rd29, %r27, 4;
	add.s64 	%rd30, %rd4, %rd29;
	ld.global.f32 	%f44, [%rd30];
	sub.f32 	%f45, %f44, %f1;
	abs.f32 	%f46, %f45;
	cvt.f64.f32 	%fd44, %f46;
	mul.f64 	%fd45, %fd44, 0d3F847AE147AE147B;
	mov.f64 	%fd46, 0d3FF0000000000000;
	sub.f64 	%fd47, %fd46, %fd45;
	add.s64 	%rd31, %rd3, %rd29;
	ld.global.u32 	%r21, [%rd31];
	cvt.rn.f64.s32 	%fd48, %r21;
	fma.rn.f64 	%fd49, %fd48, 0d3FC999999999999A, 0d3FD3333333333333;
	add.f64 	%fd50, %fd49, %fd1;
	add.s64 	%rd32, %rd2, %rd29;
	ld.global.f32 	%f47, [%rd32];
	cvt.f64.f32 	%fd51, %f47;
	fma.rn.f64 	%fd52, %fd51, 0d3FB999999999999A, %fd50;
	mul.f64 	%fd53, %fd47, %fd52;
	max.f64 	%fd54, %fd53, 0d0000000000000000;
	cvt.rn.f32.f64 	%f48, %fd54;
	add.s64 	%rd33, %rd1, %rd29;
	ld.global.f32 	%f49, [%rd33];
	fma.rn.f32 	%f50, %f49, %f48, %f68;
	ld.global.f32 	%f51, [%rd30+4];
	sub.f32 	%f52, %f51, %f1;
	abs.f32 	%f53, %f52;
	cvt.f64.f32 	%fd55, %f53;
	mul.f64 	%fd56, %fd55, 0d3F847AE147AE147B;
	sub.f64 	%fd57, %fd46, %fd56;
	ld.global.u32 	%r22, [%rd31+4];
	cvt.rn.f64.s32 	%fd58, %r22;
	fma.rn.f64 	%fd59, %fd58, 0d3FC999999999999A, 0d3FD3333333333333;
	add.f64 	%fd60, %fd59, %fd1;
	ld.global.f32 	%f54, [%rd32+4];
	cvt.f64.f32 	%fd61, %f54;
	fma.rn.f64 	%fd62, %fd61, 0d3FB999999999999A, %fd60;
	mul.f64 	%fd63, %fd57, %fd62;
	max.f64 	%fd64, %fd63, 0d0000000000000000;
	cvt.rn.f32.f64 	%f55, %fd64;
	ld.global.f32 	%f56, [%rd33+4];
	fma.rn.f32 	%f68, %f56, %f55, %f50;
	add.s32 	%r27, %r27, 2;
$L__BB0_8:
	and.b32  	%r23, %r10, 1;
	setp.eq.b32 	%p7, %r23, 1;
	not.pred 	%p8, %p7;
	@%p8 bra 	$L__BB0_10;
	mul.wide.u32 	%rd34, %r27, 4;
	add.s64 	%rd35, %rd4, %rd34;
	ld.global.f32 	%f57, [%rd35];
	sub.f32 	%f58, %f57, %f1;
	abs.f32 	%f59, %f58;
	cvt.f64.f32 	%fd65, %f59;
	fma.rn.f64 	%fd66, %fd65, 0dBF847AE147AE147B, 0d3FF0000000000000;
	add.s64 	%rd36, %rd3, %rd34;
	ld.global.u32 	%r24, [%rd36];
	cvt.rn.f64.s32 	%fd67, %r24;
	fma.rn.f64 	%fd68, %fd67, 0d3FC999999999999A, 0d3FD3333333333333;
	add.f64 	%fd69, %fd68, %fd1;
	add.s64 	%rd37, %rd2, %rd34;
	ld.global.f32 	%f60, [%rd37];
	cvt.f64.f32 	%fd70, %f60;
	fma.rn.f64 	%fd71, %fd70, 0d3FB999999999999A, %fd69;
	mul.f64 	%fd72, %fd66, %fd71;
	max.f64 	%fd73, %fd72, 0d0000000000000000;
	cvt.rn.f32.f64 	%f61, %fd73;
	add.s64 	%rd38, %rd1, %rd34;
	ld.global.f32 	%f62, [%rd38];
	fma.rn.f32 	%f68, %f62, %f61, %f68;
$L__BB0_10:
	ld.param.u64 	%rd42, [computeLosses_param_6];
	cvta.to.global.u64 	%rd39, %rd42;
	mul.wide.s32 	%rd40, %r1, 4;
	add.s64 	%rd41, %rd39, %rd40;
	st.global.f32 	[%rd41], %f68;
$L__BB0_11:
	ret;

}


// ===== COMPILED SASS (sm_100) =====

	.target	sm_100

	.elftype	@"ET_EXEC"


//--------------------- .note.nv.tkinfo           --------------------------
	.section	.note.nv.tkinfo,"",@"SHT_NOTE"
	.sectionflags	@"SHF_NOTE_NV_TKINFO"
	.tkinfo
        /*0018*/ 	.word	0x00000002
        /*0030*/ 	.string	""
        /*0030*/ 	.string	"ptxas"
        /*0030*/ 	.string	"Cuda compilation tools, release 13.0, V13.0.88"
        /*0030*/ 	.string	"Build cuda_13.0.r13.0/compiler.36424714_0"
        /*0030*/ 	.string	"-arch sm_100 -m 64 "



//--------------------- .note.nv.cuinfo           --------------------------
	.section	.note.nv.cuinfo,"",@"SHT_NOTE"
	.sectionflags	@"SHF_NOTE_NV_CUINFO"
        /*0018*/ 	.short	0x0002
        /*001a*/ 	.short	0x0064
        /*001c*/ 	.short	0x0082
	.zero		2


//--------------------- .nv.info                  --------------------------
	.section	.nv.info,"",@"SHT_CUDA_INFO"
	.align	4


	//----- nvinfo : EIATTR_REGCOUNT
	.align		4
        /*0000*/ 	.byte	0x04, 0x2f
        /*0002*/ 	.short	(.L_1 - .L_0)
	.align		4
.L_0:
        /*0004*/ 	.word	index@(computeLosses)
        /*0008*/ 	.word	0x00000020


	//----- nvinfo : EIATTR_FRAME_SIZE
	.align		4
.L_1:
        /*000c*/ 	.byte	0x04, 0x11
        /*000e*/ 	.short	(.L_3 - .L_2)
	.align		4
.L_2:
        /*0010*/ 	.word	index@(computeLosses)
        /*0014*/ 	.word	0x00000000


	//----- nvinfo : EIATTR_MIN_STACK_SIZE
	.align		4
.L_3:
        /*0018*/ 	.byte	0x04, 0x12
        /*001a*/ 	.short	(.L_5 - .L_4)
	.align		4
.L_4:
        /*001c*/ 	.word	index@(computeLosses)
        /*0020*/ 	.word	0x00000000
.L_5:


//--------------------- .nv.compat                --------------------------
	.section	.nv.compat,"",@"SHT_CUDA_COMPAT_INFO"
	.align	4
        /*0000*/ 	.byte	0x02, 0x09, 0x00, 0x00, 0x02, 0x02, 0x01, 0x00, 0x02, 0x05, 0x05, 0x00, 0x03, 0x07, 0x01, 0x01
        /*0010*/ 	.byte	0x02, 0x03, 0x00, 0x00, 0x02, 0x06, 0x01, 0x00, 0x04, 0x0b, 0x08, 0x00, 0x01, 0x00, 0x00, 0x00
        /*0020*/ 	.byte	0x00, 0x00, 0x00, 0x00


//--------------------- .nv.info.computeLosses    --------------------------
	.section	.nv.info.computeLosses,"",@"SHT_CUDA_INFO"
	.sectionflags	@""
	.align	4


	//----- nvinfo : EIATTR_CUDA_API_VERSION
	.align		4
        /*0000*/ 	.byte	0x04, 0x37
        /*0002*/ 	.short	(.L_7 - .L_6)
.L_6:
        /*0004*/ 	.word	0x00000082


	//----- nvinfo : EIATTR_KPARAM_INFO
	.align		4
.L_7:
        /*0008*/ 	.byte	0x04, 0x17
        /*000a*/ 	.short	(.L_9 - .L_8)
.L_8:
        /*000c*/ 	.word	0x00000000
        /*0010*/ 	.short	0x0008
        /*0012*/ 	.short	0x003c
        /*0014*/ 	.byte	0x00, 0xf0, 0x11, 0x00


	//----- nvinfo : EIATTR_KPARAM_INFO
	.align		4
.L_9:
        /*0018*/ 	.byte	0x04, 0x17
        /*001a*/ 	.short	(.L_11 - .L_10)
.L_10:
        /*001c*/ 	.word	0x00000000
        /*0020*/ 	.short	0x0007
        /*0022*/ 	.short	0x0038
        /*0024*/ 	.byte	0x00, 0xf0, 0x11, 0x00


	//----- nvinfo : EIATTR_KPARAM_INFO
	.align		4
.L_11:
        /*0028*/ 	.byte	0x04, 0x17
        /*002a*/ 	.short	(.L_13 - .L_12)
.L_12:
        /*002c*/ 	.word	0x00000000
        /*0030*/ 	.short	0x0006
        /*0032*/ 	.short	0x0030
        /*0034*/ 	.byte	0x00, 0xf5, 0x21, 0x00


	//----- nvinfo : EIATTR_KPARAM_INFO
	.align		4
.L_13:
        /*0038*/ 	.byte	0x04, 0x17
        /*003a*/ 	.short	(.L_15 - .L_14)
.L_14:
        /*003c*/ 	.word	0x00000000
        /*0040*/ 	.short	0x0005
        /*0042*/ 	.short	0x0028
        /*0044*/ 	.byte	0x00, 0xf5, 0x21, 0x00


	//----- nvinfo : EIATTR_KPARAM_INFO
	.align		4
.L_15:
        /*0048*/ 	.byte	0x04, 0x17
        /*004a*/ 	.short	(.L_17 - .L_16)
.L_16:
        /*004c*/ 	.word	0x00000000
        /*0050*/ 	.short	0x0004
        /*0052*/ 	.short	0x0020
        /*0054*/ 	.byte	0x00, 0xf5, 0x21, 0x00


	//----- nvinfo : EIATTR_KPARAM_INFO
	.align		4
.L_17:
        /*0058*/ 	.byte	0x04, 0x17
        /*005a*/ 	.short	(.L_19 - .L_18)
.L_18:
        /*005c*/ 	.word	0x00000000
        /*0060*/ 	.short	0x0003
        /*0062*/ 	.short	0x0018
        /*0064*/ 	.byte	0x00, 0xf5, 0x21, 0x00


	//----- nvinfo : EIATTR_KPARAM_INFO
	.align		4
.L_19:
        /*0068*/ 	.byte	0x04, 0x17
        /*006a*/ 	.short	(.L_21 - .L_20)
.L_20:
        /*006c*/ 	.word	0x00000000
        /*0070*/ 	.short	0x0002
        /*0072*/ 	.short	0x0010
        /*0074*/ 	.byte	0x00, 0xf5, 0x21, 0x00


	//----- nvinfo : EIATTR_KPARAM_INFO
	.align		4
.L_21:
        /*0078*/ 	.byte	0x04, 0x17
        /*007a*/ 	.short	(.L_23 - .L_22)
.L_22:
        /*007c*/ 	.word	0x00000000
        /*0080*/ 	.short	0x0001
        /*0082*/ 	.short	0x0008
        /*0084*/ 	.byte	0x00, 0xf5, 0x21, 0x00


	//----- nvinfo : EIATTR_KPARAM_INFO
	.align		4
.L_23:
        /*0088*/ 	.byte	0x04, 0x17
        /*008a*/ 	.short	(.L_25 - .L_24)
.L_24:
        /*008c*/ 	.word	0x00000000
        /*0090*/ 	.short	0x0000
        /*0092*/ 	.short	0x0000
        /*0094*/ 	.byte	0x00, 0xf5, 0x21, 0x00


	//----- nvinfo : EIATTR_SPARSE_MMA_MASK
	.align		4
.L_25:
        /*0098*/ 	.byte	0x03, 0x50
        /*009a*/ 	.short	0x0000


	//----- nvinfo : EIATTR_MAXREG_COUNT
	.align		4
        /*009c*/ 	.byte	0x03, 0x1b
        /*009e*/ 	.short	0x00ff


	//----- nvinfo : EIATTR_MERCURY_ISA_VERSION
	.align		4
        /*00a0*/ 	.byte	0x03, 0x5f
        /*00a2*/ 	.short	0x0101


	//----- nvinfo : EIATTR_VRC_CTA_INIT_COUNT
	.align		4
        /*00a4*/ 	.byte	0x02, 0x4a
	.zero		1
	.zero		1


	//----- nvinfo : EIATTR_EXIT_INSTR_OFFSETS
	.align		4
        /*00a8*/ 	.byte	0x04, 0x1c
        /*00aa*/ 	.short	(.L_27 - .L_26)


	//   ....[0]....
.L_26:
        /*00ac*/ 	.word	0x00000070


	//   ....[1]....
        /*00b0*/ 	.word	0x000010f0


	//----- nvinfo : EIATTR_CBANK_PARAM_SIZE
	.align		4
.L_27:
        /*00b4*/ 	.byte	0x03, 0x19
        /*00b6*/ 	.short	0x0040


	//----- nvinfo : EIATTR_PARAM_CBANK
	.align		4
        /*00b8*/ 	.byte	0x04, 0x0a
        /*00ba*/ 	.short	(.L_29 - .L_28)
	.align		4
.L_28:
        /*00bc*/ 	.word	index@(.nv.constant0.computeLosses)
        /*00c0*/ 	.short	0x0380
        /*00c2*/ 	.short	0x0040


	//----- nvinfo : EIATTR_SW_WAR
	.align		4
.L_29:
        /*00c4*/ 	.byte	0x04, 0x36
        /*00c6*/ 	.short	(.L_31 - .L_30)
.L_30:
        /*00c8*/ 	.word	0x00000008
.L_31:


//--------------------- .nv.callgraph             --------------------------
	.section	.nv.callgraph,"",@"SHT_CUDA_CALLGRAPH"
	.align	4
	.sectionentsize	8
	.align		4
        /*0000*/ 	.word	0x00000000
	.align		4
        /*0004*/ 	.word	0xffffffff
	.align		4
        /*0008*/ 	.word	0x00000000
	.align		4
        /*000c*/ 	.word	0xfffffffe
	.align		4
        /*0010*/ 	.word	0x00000000
	.align		4
        /*0014*/ 	.word	0xfffffffd
	.align		4
        /*0018*/ 	.word	0x00000000
	.align		4
        /*001c*/ 	.word	0xfffffffc


//--------------------- .text.computeLosses       --------------------------
	.section	.text.computeLosses,"ax",@progbits
	.align	128
        .global         computeLosses
        .type           computeLosses,@function
        .size           computeLosses,(.L_x_5 - computeLosses)
        .other          computeLosses,@"STO_CUDA_ENTRY STV_DEFAULT"
computeLosses:
.text.computeLosses:
[----:B------:R-:W-:Y:S01]  /*0000*/  LDC R1, c[0x0][0x37c] ;  /* 0x0000df00ff017b82 */ /* 0x000fe20000000800 */
[----:B------:R-:W0:Y:S07]  /*0010*/  S2R R3, SR_TID.X ;  /* 0x0000000000037919 */ /* 0x000e2e0000002100 */
[----:B------:R-:W0:Y:S01]  /*0020*/  S2UR UR4, SR_CTAID.X ;  /* 0x00000000000479c3 */ /* 0x000e220000002500 */
[----:B------:R-:W1:Y:S07]  /*0030*/  LDCU UR5, c[0x0][0x3b8] ;  /* 0x00007700ff0577ac */ /* 0x000e6e0008000800 */
[----:B------:R-:W0:Y:S02]  /*0040*/  LDC R4, c[0x0][0x360] ;  /* 0x0000d800ff047b82 */ /* 0x000e240000000800 */
[----:B0-----:R-:W-:-:S05]  /*0050*/  IMAD R4, R4, UR4, R3 ;  /* 0x0000000404047c24 */ /* 0x001fca000f8e0203 */
[----:B-1----:R-:W-:-:S13]  /*0060*/  ISETP.GE.AND P0, PT, R4, UR5, PT ;  /* 0x0000000504007c0c */ /* 0x002fda000bf06270 */
[----:B------:R-:W-:Y:S05]  /*0070*/  @P0 EXIT ;  /* 0x000000000000094d */ /* 0x000fea0003800000 */
[----:B------:R-:W0:Y:S01]  /*0080*/  LDCU UR12, c[0x0][0x3bc] ;  /* 0x00007780ff0c77ac */ /* 0x000e220008000800 */
[----:B------:R-:W-:Y:S01]  /*0090*/  IMAD.MOV.U32 R3, RZ, RZ, RZ ;  /* 0x000000ffff037224 */ /* 0x000fe200078e00ff */
[----:B------:R-:W1:Y:S01]  /*00a0*/  LDCU.64 UR20, c[0x0][0x358] ;  /* 0x00006b00ff1477ac */ /* 0x000e620008000a00 */
[----:B0-----:R-:W-:-:S09]  /*00b0*/  UISETP.GE.AND UP0, UPT, UR12, 0x1, UPT ;  /* 0x000000010c00788c */ /* 0x001fd2000bf06270 */
[----:B-1----:R-:W-:Y:S05]  /*00c0*/  BRA.U !UP0, `(.L_x_0) ;  /* 0x0000000d08fc7547 */ /* 0x002fea000b800000 */
[----:B------:R-:W0:Y:S08]  /*00d0*/  LDC.64 R8, c[0x0][0x380] ;  /* 0x0000e000ff087b82 */ /* 0x000e300000000a00 */
[----:B------:R-:W1:Y:S01]  /*00e0*/  LDC.64 R6, c[0x0][0x388] ;  /* 0x0000e200ff067b82 */ /* 0x000e620000000a00 */
[----:B0-----:R-:W-:-:S06]  /*00f0*/  IMAD.WIDE R8, R4, 0x4, R8 ;  /* 0x0000000404087825 */ /* 0x001fcc00078e0208 */
[----:B------:R-:W2:Y:S01]  /*0100*/  LDG.E R8, desc[UR20][R8.64] ;  /* 0x0000001408087981 */ /* 0x000ea2000c1e1900 */
[----:B-1----:R-:W-:-:S05]  /*0110*/  IMAD.WIDE R6, R4, 0x4, R6 ;  /* 0x0000000404067825 */ /* 0x002fca00078e0206 */
[----:B------:R0:W5:Y:S01]  /*0120*/  LDG.E R2, desc[UR20][R6.64] ;  /* 0x0000001406027981 */ /* 0x000162000c1e1900 */
[----:B------:R-:W-:Y:S01]  /*0130*/  UISETP.GE.U32.AND UP1, UPT, UR12, 0x4, UPT ;  /* 0x000000040c00788c */ /* 0x000fe2000bf26070 */
[----:B------:R-:W-:Y:S01]  /*0140*/  HFMA2 R0, -RZ, RZ, 0, 0 ;  /* 0x00000000ff007431 */ /* 0x000fe200000001ff */
[----:B------:R-:W-:Y:S01]  /*0150*/  ULOP3.LUT UR13, UR12, 0x3, URZ, 0xc0, !UPT ;  /* 0x000000030c0d7892 */ /* 0x000fe2000f8ec0ff */
[----:B------:R-:W-:-:S03]  /*0160*/  IMAD.MOV.U32 R3, RZ, RZ, RZ ;  /* 0x000000ffff037224 */ /* 0x000fc600078e00ff */
[----:B------:R-:W-:Y:S01]  /*0170*/  UISETP.NE.AND UP0, UPT, UR13, URZ, UPT ;  /* 0x000000ff0d00728c */ /* 0x000fe2000bf05270 */
[----:B--2---:R0:W1:Y:S02]  /*0180*/  F2F.F64.F32 R28, R8 ;  /* 0x00000008001c7310 */ /* 0x0040640000201800 */
[----:B------:R-:W-:Y:S08]  /*0190*/  BRA.U !UP1, `(.L_x_1) ;  /* 0x0000000909087547 */ /* 0x000ff0000b800000 */
[----:B------:R-:W2:Y:S01]  /*01a0*/  LDCU.128 UR4, c[0x0][0x390] ;  /* 0x00007200ff0477ac */ /* 0x000ea20008000c00 */
[----:B------:R-:W-:Y:S01]  /*01b0*/  IMAD.MOV.U32 R3, RZ, RZ, RZ ;  /* 0x000000ffff037224 */ /* 0x000fe200078e00ff */
[----:B------:R-:W3:Y:S01]  /*01c0*/  LDCU.128 UR16, c[0x0][0x3a0] ;  /* 0x00007400ff1077ac */ /* 0x000ee20008000c00 */
[----:B------:R-:W-:-:S04]  /*01d0*/  ULOP3.LUT UR14, UR12, 0x7ffffffc, URZ, 0xc0, !UPT ;  /* 0x7ffffffc0c0e7892 */ /* 0x000fc8000f8ec0ff */
[----:B------:R-:W-:Y:S02]  /*01e0*/  UIADD3 UR15, UPT, UPT, -UR14, URZ, URZ ;  /* 0x000000ff0e0f7290 */ /* 0x000fe4000fffe1ff */
[----:B------:R-:W-:Y:S01]  /*01f0*/  MOV R0, UR14 ;  /* 0x0000000e00007c02 */ /* 0x000fe20008000f00 */
[----:B--2---:R-:W-:Y:S02]  /*0200*/  UIADD3 UR10, UP2, UPT, UR4, 0x8, URZ ;  /* 0x00000008040a7890 */ /* 0x004fe4000ff5e0ff */
[----:B------:R-:W-:Y:S02]  /*0210*/  UIADD3 UR4, UP3, UPT, UR6, 0x8, URZ ;  /* 0x0000000806047890 */ /* 0x000fe4000ff7e0ff */
[----:B------:R-:W-:Y:S02]  /*0220*/  UIADD3.X UR11, UPT, UPT, URZ, UR5, URZ, UP2, !UPT ;  /* 0x00000005ff0b7290 */ /* 0x000fe400097fe4ff */
[----:B---3--:R-:W-:Y:S01]  /*0230*/  UIADD3 UR8, UP1, UPT, UR16, 0x8, URZ ;  /* 0x0000000810087890 */ /* 0x008fe2000ff3e0ff */
[----:B------:R-:W-:Y:S01]  /*0240*/  IMAD.U32 R12, RZ, RZ, UR10 ;  /* 0x0000000aff0c7e24 */ /* 0x000fe2000f8e00ff */
[----:B------:R-:W-:Y:S01]  /*0250*/  UIADD3 UR6, UP2, UPT, UR18, 0x8, URZ ;  /* 0x0000000812067890 */ /* 0x000fe2000ff5e0ff */
[----:B0-----:R-:W-:Y:S01]  /*0260*/  MOV R6, UR4 ;  /* 0x0000000400067c02 */ /* 0x001fe20008000f00 */
[----:B------:R-:W-:Y:S01]  /*0270*/  UIADD3.X UR5, UPT, UPT, URZ, UR7, URZ, UP3, !UPT ;  /* 0x00000007ff057290 */ /* 0x000fe20009ffe4ff */
[----:B------:R-:W-:Y:S01]  /*0280*/  IMAD.U32 R13, RZ, RZ, UR11 ;  /* 0x0000000bff0d7e24 */ /* 0x000fe2000f8e00ff */
[----:B------:R-:W-:Y:S01]  /*0290*/  UIADD3.X UR9, UPT, UPT, URZ, UR17, URZ, UP1, !UPT ;  /* 0x00000011ff097290 */ /* 0x000fe20008ffe4ff */
[----:B------:R-:W-:Y:S01]  /*02a0*/  MOV R8, UR8 ;  /* 0x0000000800087c02 */ /* 0x000fe20008000f00 */
[----:B------:R-:W-:Y:S01]  /*02b0*/  UIADD3.X UR7, UPT, UPT, URZ, UR19, URZ, UP2, !UPT ;  /* 0x00000013ff077290 */ /* 0x000fe200097fe4ff */
[----:B------:R-:W-:Y:S01]  /*02c0*/  IMAD.U32 R10, RZ, RZ, UR6 ;  /* 0x00000006ff0a7e24 */ /* 0x000fe2000f8e00ff */
[----:B------:R-:W-:-:S02]  /*02d0*/  MOV R7, UR5 ;  /* 0x0000000500077c02 */ /* 0x000fc40008000f00 */
[----:B------:R-:W-:Y:S02]  /*02e0*/  MOV R9, UR9 ;  /* 0x0000000900097c02 */ /* 0x000fe40008000f00 */
[----:B------:R-:W-:-:S07]  /*02f0*/  IMAD.U32 R11, RZ, RZ, UR7 ;  /* 0x00000007ff0b7e24 */ /* 0x000fce000f8e00ff */
.L_x_2:
[----:B------:R-:W2:Y:S04]  /*0300*/  LDG.E R5, desc[UR20][R12.64+-0x8] ;  /* 0xfffff8140c057981 */ /* 0x000ea8000c1e1900 */
[----:B------:R-:W3:Y:S04]  /*0310*/  LDG.E R22, desc[UR20][R8.64+-0x8] ;  /* 0xfffff81408167981 */ /* 0x000ee8000c1e1900 */
[----:B------:R-:W4:Y:S04]  /*0320*/  LDG.E R23, desc[UR20][R10.64+-0x8] ;  /* 0xfffff8140a177981 */ /* 0x000f28000c1e1900 */
[----:B------:R-:W4:Y:S04]  /*0330*/  LDG.E R27, desc[UR20][R8.64+-0x4] ;  /* 0xfffffc14081b7981 */ /* 0x000f28000c1e1900 */
[----:B------:R-:W4:Y:S04]  /*0340*/  LDG.E R26, desc[UR20][R10.64+-0x4] ;  /* 0xfffffc140a1a7981 */ /* 0x000f28000c1e1900 */
[----:B------:R-:W4:Y:S04]  /*0350*/  LDG.E R25, desc[UR20][R12.64+-0x4] ;  /* 0xfffffc140c197981 */ /* 0x000f28000c1e1900 */
[----:B------:R-:W4:Y:S01]  /*0360*/  LDG.E R24, desc[UR20][R8.64] ;  /* 0x0000001408187981 */ /* 0x000f22000c1e1900 */
[----:B------:R-:W-:Y:S01]  /*0370*/  IMAD.MOV.U32 R14, RZ, RZ, 0x33333333 ;  /* 0x33333333ff0e7424 */ /* 0x000fe200078e00ff */
[----:B------:R-:W-:Y:S01]  /*0380*/  MOV R15, 0x3fd33333 ;  /* 0x3fd33333000f7802 */ /* 0x000fe20000000f00 */
[----:B------:R-:W-:Y:S01]  /*0390*/  UMOV UR4, 0x9999999a ;  /* 0x9999999a00047882 */ /* 0x000fe20000000000 */
[----:B------:R-:W-:Y:S01]  /*03a0*/  UMOV UR5, 0x3fc99999 ;  /* 0x3fc9999900057882 */ /* 0x000fe20000000000 */
[----:B------:R-:W-:Y:S01]  /*03b0*/  UMOV UR6, 0x47ae147b ;  /* 0x47ae147b00067882 */ /* 0x000fe20000000000 */
[----:B------:R-:W-:Y:S01]  /*03c0*/  UMOV UR7, 0x3f947ae1 ;  /* 0x3f947ae100077882 */ /* 0x000fe20000000000 */
[----:B------:R-:W-:Y:S01]  /*03d0*/  UMOV UR8, 0x9999999a ;  /* 0x9999999a00087882 */ /* 0x000fe20000000000 */
[----:B------:R-:W-:Y:S01]  /*03e0*/  UMOV UR9, 0x3fb99999 ;  /* 0x3fb9999900097882 */ /* 0x000fe20000000000 */
[----:B--2--5:R-:W-:-:S04]  /*03f0*/  FADD R5, -R2, R5 ;  /* 0x0000000502057221 */ /* 0x024fc80000000100 */
[----:B------:R0:W-:Y:S02]  /*0400*/  F2F.F64.F32 R18, |R5| ;  /* 0x4000000500127310 */ /* 0x0001e40000201800 */
[----:B0-----:R-:W2:Y:S06]  /*0410*/  LDG.E R5, desc[UR20][R10.64] ;  /* 0x000000140a057981 */ /* 0x001eac000c1e1900 */
[----:B---3--:R-:W0:Y:S08]  /*0420*/  I2F.F64 R16, R22 ;  /* 0x0000001600107312 */ /* 0x008e300000201c00 */
[----:B----4-:R-:W3:Y:S01]  /*0430*/  F2F.F64.F32 R20, R23 ;  /* 0x0000001700147310 */ /* 0x010ee20000201800 */
[----:B0-----:R-:W-:-:S08]  /*0440*/  DFMA R16, R16, UR4, R14 ;  /* 0x0000000410107c2b */ /* 0x001fd0000800000e */
[----:B-1----:R-:W-:Y:S01]  /*0450*/  DFMA R16, R28, UR6, R16 ;  /* 0x000000061c107c2b */ /* 0x002fe20008000010 */
[----:B------:R-:W0:Y:S07]  /*0460*/  I2F.F64 R22, R27 ;  /* 0x0000001b00167312 */ /* 0x000e2e0000201c00 */
[----:B---3--:R-:W-:Y:S01]  /*0470*/  DFMA R20, R20, UR8, R16 ;  /* 0x0000000814147c2b */ /* 0x008fe20008000010 */
[----:B------:R-:W-:Y:S01]  /*0480*/  IMAD.MOV.U32 R16, RZ, RZ, 0x47ae147b ;  /* 0x47ae147bff107424 */ /* 0x000fe200078e00ff */
[----:B------:R-:W-:-:S06]  /*0490*/  MOV R17, 0x3f847ae1 ;  /* 0x3f847ae100117802 */ /* 0x000fcc0000000f00 */
[----:B------:R-:W-:Y:S02]  /*04a0*/  DFMA R18, R18, -R16, 1 ;  /* 0x3ff000001212742b */ /* 0x000fe40000000810 */
[----:B0-----:R-:W-:-:S06]  /*04b0*/  DFMA R22, R22, UR4, R14 ;  /* 0x0000000416167c2b */ /* 0x001fcc000800000e */
[----:B------:R-:W-:Y:S02]  /*04c0*/  DMUL R20, R18, R20 ;  /* 0x0000001412147228 */ /* 0x000fe40000000000 */
[----:B------:R-:W0:Y:S01]  /*04d0*/  F2F.F64.F32 R18, R26 ;  /* 0x0000001a00127310 */ /* 0x000e220000201800 */
[----:B------:R-:W-:Y:S01]  /*04e0*/  DFMA R22, R28, UR6, R22 ;  /* 0x000000061c167c2b */ /* 0x000fe20008000016 */
[----:B------:R-:W-:-:S04]  /*04f0*/  FADD R25, -R2, R25 ;  /* 0x0000001902197221 */ /* 0x000fc80000000100 */
[----:B------:R-:W-:Y:S02]  /*0500*/  DSETP.MAX.AND P0, P1, RZ, R20, PT ;  /* 0x00000014ff00722a */ /* 0x000fe4000390f000 */
[----:B------:R-:W-:Y:S01]  /*0510*/  MOV R27, R21 ;  /* 0x00000015001b7202 */ /* 0x000fe20000000f00 */
[----:B0-----:R-:W-:Y:S02]  /*0520*/  DFMA R18, R18, UR8, R22 ;  /* 0x0000000812127c2b */ /* 0x001fe40008000016 */
[----:B------:R0:W1:Y:S02]  /*0530*/  F2F.F64.F32 R22, |R25| ;  /* 0x4000001900167310 */ /* 0x0000640000201800 */
[----:B0-----:R-:W-:Y:S01]  /*0540*/  IMAD.MOV.U32 R25, RZ, RZ, R20 ;  /* 0x000000ffff197224 */ /* 0x001fe200078e0014 */
[----:B------:R-:W-:-:S06]  /*0550*/  CS2R R20, SRZ ;  /* 0x0000000000147805 */ /* 0x000fcc000001ff00 */
[----:B------:R-:W-:Y:S02]  /*0560*/  SEL R20, R20, R25, P0 ;  /* 0x0000001914147207 */ /* 0x000fe40000000000 */
[----:B------:R-:W3:Y:S01]  /*0570*/  LDG.E R25, desc[UR20][R12.64] ;  /* 0x000000140c197981 */ /* 0x000ee2000c1e1900 */
[----:B-1----:R-:W-:Y:S01]  /*0580*/  DFMA R22, R22, -R16, 1 ;  /* 0x3ff000001616742b */ /* 0x002fe20000000810 */
[----:B------:R-:W-:Y:S02]  /*0590*/  FSEL R21, R21, R27, P0 ;  /* 0x0000001b15157208 */ /* 0x000fe40000000000 */
[----:B------:R-:W-:-:S05]  /*05a0*/  @P1 LOP3.LUT R21, R27, 0x80000, RZ, 0xfc, !PT ;  /* 0x000800001b151812 */ /* 0x000fca00078efcff */
[----:B------:R-:W-:Y:S02]  /*05b0*/  DMUL R18, R22, R18 ;  /* 0x0000001216127228 */ /* 0x000fe40000000000 */
[----:B------:R-:W0:Y:S02]  /*05c0*/  I2F.F64 R22, R24 ;  /* 0x0000001800167312 */ /* 0x000e240000201c00 */
[----:B0-----:R-:W-:-:S08]  /*05d0*/  DFMA R22, R22, UR4, R14 ;  /* 0x0000000416167c2b */ /* 0x001fd0000800000e */
[----:B------:R-:W-:Y:S01]  /*05e0*/  DFMA R22, R28, UR6, R22 ;  /* 0x000000061c167c2b */ /* 0x000fe20008000016 */
[----:B--2---:R0:W1:Y:S02]  /*05f0*/  F2F.F64.F32 R26, R5 ;  /* 0x00000005001a7310 */ /* 0x0040640000201800 */
[----:B0-----:R-:W2:Y:S05]  /*0600*/  LDG.E R5, desc[UR20][R12.64+0x4] ;  /* 0x000004140c057981 */ /* 0x001eaa000c1e1900 */
[----:B-1----:R-:W-:Y:S01]  /*0610*/  DFMA R22, R26, UR8, R22 ;  /* 0x000000081a167c2b */ /* 0x002fe20008000016 */
[----:B------:R-:W4:Y:S04]  /*0620*/  LDG.E R26, desc[UR20][R8.64+0x4] ;  /* 0x00000414081a7981 */ /* 0x000f28000c1e1900 */
[----:B------:R-:W4:Y:S01]  /*0630*/  LDG.E R27, desc[UR20][R10.64+0x4] ;  /* 0x000004140a1b7981 */ /* 0x000f22000c1e1900 */
[----:B------:R-:W-:Y:S01]  /*0640*/  DSETP.MAX.AND P0, P1, RZ, R18, PT ;  /* 0x00000012ff00722a */ /* 0x000fe2000390f000 */
[----:B---3--:R-:W-:-:S06]  /*0650*/  FADD R25, -R2, R25 ;  /* 0x0000001902197221 */ /* 0x008fcc0000000100 */
[----:B------:R-:W0:Y:S02]  /*0660*/  F2F.F64.F32 R24, |R25| ;  /* 0x4000001900187310 */ /* 0x000e240000201800 */
[----:B0-----:R-:W-:-:S08]  /*0670*/  DFMA R24, R24, -R16, 1 ;  /* 0x3ff000001818742b */ /* 0x001fd00000000810 */
[----:B------:R-:W-:Y:S01]  /*0680*/  DMUL R22, R24, R22 ;  /* 0x0000001618167228 */ /* 0x000fe20000000000 */
[----:B------:R0:W-:Y:S02]  /*0690*/  F2F.F32.F64 R20, R20 ;  /* 0x0000001400147310 */ /* 0x0001e40000301000 */
[----:B0-----:R-:W3:Y:S01]  /*06a0*/  LDG.E R21, desc[UR20][R6.64] ;  /* 0x0000001406157981 */ /* 0x001ee2000c1e1900 */
[----:B--2---:R-:W-:-:S05]  /*06b0*/  FADD R5, -R2, R5 ;  /* 0x0000000502057221 */ /* 0x004fca0000000100 */
[----:B------:R-:W0:Y:S02]  /*06c0*/  F2F.F64.F32 R24, |R5| ;  /* 0x4000000500187310 */ /* 0x000e240000201800 */
[----:B0-----:R-:W-:Y:S01]  /*06d0*/  DFMA R24, R24, -R16, 1 ;  /* 0x3ff000001818742b */ /* 0x001fe20000000810 */
[----:B------:R-:W-:Y:S01]  /*06e0*/  MOV R17, RZ ;  /* 0x000000ff00117202 */ /* 0x000fe20000000f00 */
[----:B------:R-:W-:-:S03]  /*06f0*/  IMAD.MOV.U32 R16, RZ, RZ, R18 ;  /* 0x000000ffff107224 */ /* 0x000fc600078e0012 */
[----:B------:R-:W-:Y:S02]  /*0700*/  FSEL R17, R17, R19, P0 ;  /* 0x0000001311117208 */ /* 0x000fe40000000000 */
[----:B------:R-:W-:Y:S01]  /*0710*/  @P1 LOP3.LUT R17, R19, 0x80000, RZ, 0xfc, !PT ;  /* 0x0008000013111812 */ /* 0x000fe200078efcff */
[----:B------:R-:W-:-:S05]  /*0720*/  IMAD.MOV.U32 R19, RZ, RZ, RZ ;  /* 0x000000ffff137224 */ /* 0x000fca00078e00ff */
[----:B------:R-:W-:Y:S02]  /*0730*/  SEL R16, R19, R16, P0 ;  /* 0x0000001013107207 */ /* 0x000fe40000000000 */
[----:B----4-:R-:W0:Y:S01]  /*0740*/  I2F.F64 R18, R26 ;  /* 0x0000001a00127312 */ /* 0x010e220000201c00 */
[----:B------:R-:W-:Y:S01]  /*0750*/  DSETP.MAX.AND P0, P1, RZ, R22, PT ;  /* 0x00000016ff00722a */ /* 0x000fe2000390f000 */
[----:B------:R-:W-:Y:S01]  /*0760*/  MOV R5, R22 ;  /* 0x0000001600057202 */ /* 0x000fe20000000f00 */
[----:B0-----:R-:W-:Y:S01]  /*0770*/  DFMA R18, R18, UR4, R14 ;  /* 0x0000000412127c2b */ /* 0x001fe2000800000e */
[----:B------:R-:W-:-:S06]  /*0780*/  CS2R R14, SRZ ;  /* 0x00000000000e7805 */ /* 0x000fcc000001ff00 */
[----:B------:R-:W-:-:S05]  /*0790*/  FSEL R15, R15, R23, P0 ;  /* 0x000000170f0f7208 */ /* 0x000fca0000000000 */
[----:B------:R-:W-:Y:S02]  /*07a0*/  @P1 LOP3.LUT R15, R23, 0x80000, RZ, 0xfc, !PT ;  /* 0x00080000170f1812 */ /* 0x000fe400078efcff */
[----:B------:R-:W0:Y:S01]  /*07b0*/  F2F.F64.F32 R22, R27 ;  /* 0x0000001b00167310 */ /* 0x000e220000201800 */
[----:B------:R-:W-:Y:S02]  /*07c0*/  SEL R14, R14, R5, P0 ;  /* 0x000000050e0e7207 */ /* 0x000fe40000000000 */
[----:B------:R-:W2:Y:S01]  /*07d0*/  LDG.E R5, desc[UR20][R6.64+-0x8] ;  /* 0xfffff81406057981 */ /* 0x000ea2000c1e1900 */
[----:B------:R-:W-:-:S04]  /*07e0*/  DFMA R18, R28, UR6, R18 ;  /* 0x000000061c127c2b */ /* 0x000fc80008000012 */
[----:B------:R1:W4:Y:S02]  /*07f0*/  F2F.F32.F64 R16, R16 ;  /* 0x0000001000107310 */ /* 0x0003240000301000 */
[----:B-1----:R-:W4:Y:S02]  /*0800*/  LDG.E R17, desc[UR20][R6.64+-0x4] ;  /* 0xfffffc1406117981 */ /* 0x002f24000c1e1900 */
[----:B0-----:R-:W-:Y:S02]  /*0810*/  DFMA R18, R22, UR8, R18 ;  /* 0x0000000816127c2b */ /* 0x001fe40008000012 */
[----:B------:R0:W3:Y:S06]  /*0820*/  LDG.E R22, desc[UR20][R6.64+0x4] ;  /* 0x0000041406167981 */ /* 0x0000ec000c1e1900 */
[----:B------:R-:W-:-:S08]  /*0830*/  DMUL R18, R24, R18 ;  /* 0x0000001218127228 */ /* 0x000fd00000000000 */
[----:B------:R-:W-:Y:S02]  /*0840*/  DSETP.MAX.AND P0, P1, RZ, R18, PT ;  /* 0x00000012ff00722a */ /* 0x000fe4000390f000 */
[----:B------:R-:W-:Y:S01]  /*0850*/  IMAD.MOV.U32 R23, RZ, RZ, R18 ;  /* 0x000000ffff177224 */ /* 0x000fe200078e0012 */
[----:B------:R-:W-:-:S04]  /*0860*/  MOV R18, RZ ;  /* 0x000000ff00127202 */ /* 0x000fc80000000f00 */
[----:B------:R-:W-:-:S07]  /*0870*/  FSEL R25, R18, R19, P0 ;  /* 0x0000001312197208 */ /* 0x000fce0000000000 */
[----:B------:R-:W-:Y:S01]  /*0880*/  @P1 LOP3.LUT R25, R19, 0x80000, RZ, 0xfc, !PT ;  /* 0x0008000013191812 */ /* 0x000fe200078efcff */
[----:B------:R-:W3:Y:S01]  /*0890*/  F2F.F32.F64 R14, R14 ;  /* 0x0000000e000e7310 */ /* 0x000ee20000301000 */
[----:B------:R-:W-:-:S03]  /*08a0*/  SEL R18, R18, R23, P0 ;  /* 0x0000001712127207 */ /* 0x000fc60000000000 */
[----:B------:R-:W-:Y:S01]  /*08b0*/  IMAD.MOV.U32 R19, RZ, RZ, R25 ;  /* 0x000000ffff137224 */ /* 0x000fe200078e0019 */
[----:B------:R-:W-:-:S05]  /*08c0*/  UIADD3 UR15, UPT, UPT, UR15, 0x4, URZ ;  /* 0x000000040f0f7890 */ /* 0x000fca000fffe0ff */
[----:B------:R-:W1:Y:S01]  /*08d0*/  F2F.F32.F64 R19, R18 ;  /* 0x0000001200137310 */ /* 0x000e620000301000 */
[----:B------:R-:W-:Y:S01]  /*08e0*/  UISETP.NE.AND UP1, UPT, UR15, URZ, UPT ;  /* 0x000000ff0f00728c */ /* 0x000fe2000bf25270 */
[----:B------:R-:W-:Y:S02]  /*08f0*/  IADD3 R12, P0, PT, R12, 0x10, RZ ;  /* 0x000000100c0c7810 */ /* 0x000fe40007f1e0ff */
[----:B0-----:R-:W-:Y:S02]  /*0900*/  IADD3 R6, P2, PT, R6, 0x10, RZ ;  /* 0x0000001006067810 */ /* 0x001fe40007f5e0ff */
[----:B------:R-:W-:Y:S02]  /*0910*/  IADD3.X R13, PT, PT, RZ, R13, RZ, P0, !PT ;  /* 0x0000000dff0d7210 */ /* 0x000fe400007fe4ff */
[----:B------:R-:W-:Y:S02]  /*0920*/  IADD3 R8, P0, PT, R8, 0x10, RZ ;  /* 0x0000001008087810 */ /* 0x000fe40007f1e0ff */
[----:B------:R-:W-:Y:S01]  /*0930*/  IADD3 R10, P1, PT, R10, 0x10, RZ ;  /* 0x000000100a0a7810 */ /* 0x000fe20007f3e0ff */
[----:B------:R-:W-:-:S02]  /*0940*/  IMAD.X R7, RZ, RZ, R7, P2 ;  /* 0x000000ffff077224 */ /* 0x000fc400010e0607 */
[----:B------:R-:W-:Y:S01]  /*0950*/  IMAD.X R9, RZ, RZ, R9, P0 ;  /* 0x000000ffff097224 */ /* 0x000fe200000e0609 */
[----:B------:R-:W-:Y:S01]  /*0960*/  IADD3.X R11, PT, PT, RZ, R11, RZ, P1, !PT ;  /* 0x0000000bff0b7210 */ /* 0x000fe20000ffe4ff */
[----:B--2---:R-:W-:-:S04]  /*0970*/  FFMA R5, R20, R5, R3 ;  /* 0x0000000514057223 */ /* 0x004fc80000000003 */
[----:B----4-:R-:W-:-:S04]  /*0980*/  FFMA R5, R16, R17, R5 ;  /* 0x0000001110057223 */ /* 0x010fc80000000005 */
[----:B---3--:R-:W-:-:S04]  /*0990*/  FFMA R14, R14, R21, R5 ;  /* 0x000000150e0e7223 */ /* 0x008fc80000000005 */
[----:B-1----:R-:W-:Y:S01]  /*09a0*/  FFMA R3, R19, R22, R14 ;  /* 0x0000001613037223 */ /* 0x002fe2000000000e */
[----:B------:R-:W-:Y:S06]  /*09b0*/  BRA.U UP1, `(.L_x_2) ;  /* 0xfffffff901507547 */ /* 0x000fec000b83ffff */
.L_x_1:
[----:B------:R-:W-:Y:S05]  /*09c0*/  BRA.U !UP0, `(.L_x_0) ;  /* 0x0000000508bc7547 */ /* 0x000fea000b800000 */
[----:B------:R-:W-:Y:S02]  /*09d0*/  UISETP.NE.AND UP0, UPT, UR13, 0x1, UPT ;  /* 0x000000010d00788c */ /* 0x000fe4000bf05270 */
[----:B------:R-:W-:-:S04]  /*09e0*/  ULOP3.LUT UR4, UR12, 0x1, URZ, 0xc0, !UPT ;  /* 0x000000010c047892 */ /* 0x000fc8000f8ec0ff */
[----:B------:R-:W-:-:S03]  /*09f0*/  UISETP.NE.U32.AND UP1, UPT, UR4, 0x1, UPT ;  /* 0x000000010400788c */ /* 0x000fc6000bf25070 */
[----:B------:R-:W-:Y:S08]  /*0a00*/  BRA.U !UP0, `(.L_x_3) ;  /* 0x0000000508007547 */ /* 0x000ff0000b800000 */
[----:B0-----:R-:W0:Y:S08]  /*0a10*/  LDC.64 R6, c[0x0][0x3a0] ;  /* 0x0000e800ff067b82 */ /* 0x001e300000000a00 */
[----:B------:R-:W2:Y:S08]  /*0a20*/  LDC.64 R20, c[0x0][0x390] ;  /* 0x0000e400ff147b82 */ /* 0x000eb00000000a00 */
[----:B------:R-:W3:Y:S01]  /*0a30*/  LDC.64 R22, c[0x0][0x3a8] ;  /* 0x0000ea00ff167b82 */ /* 0x000ee20000000a00 */
[----:B0-----:R-:W-:-:S07]  /*0a40*/  IMAD.WIDE.U32 R6, R0, 0x4, R6 ;  /* 0x0000000400067825 */ /* 0x001fce00078e0006 */
[----:B------:R-:W0:Y:S01]  /*0a50*/  LDC.64 R24, c[0x0][0x398] ;  /* 0x0000e600ff187b82 */ /* 0x000e220000000a00 */
[----:B------:R-:W4:Y:S01]  /*0a60*/  LDG.E R26, desc[UR20][R6.64] ;  /* 0x00000014061a7981 */ /* 0x000f22000c1e1900 */
[----:B--2---:R-:W-:-:S03]  /*0a70*/  IMAD.WIDE.U32 R20, R0, 0x4, R20 ;  /* 0x0000000400147825 */ /* 0x004fc600078e0014 */
[----:B------:R-:W2:Y:S04]  /*0a80*/  LDG.E R16, desc[UR20][R6.64+0x4] ;  /* 0x0000041406107981 */ /* 0x000ea8000c1e1900 */
[----:B------:R-:W2:Y:S01]  /*0a90*/  LDG.E R11, desc[UR20][R20.64] ;  /* 0x00000014140b7981 */ /* 0x000ea2000c1e1900 */
[----:B---3--:R-:W-:-:S03]  /*0aa0*/  IMAD.WIDE.U32 R22, R0, 0x4, R22 ;  /* 0x0000000400167825 */ /* 0x008fc600078e0016 */
[----:B------:R-:W3:Y:S04]  /*0ab0*/  LDG.E R19, desc[UR20][R20.64+0x4] ;  /* 0x0000041414137981 */ /* 0x000ee8000c1e1900 */
[----:B------:R-:W3:Y:S04]  /*0ac0*/  LDG.E R27, desc[UR20][R22.64] ;  /* 0x00000014161b7981 */ /* 0x000ee8000c1e1900 */
[----:B------:R1:W3:Y:S01]  /*0ad0*/  LDG.E R12, desc[UR20][R22.64+0x4] ;  /* 0x00000414160c7981 */ /* 0x0002e2000c1e1900 */
[----:B0-----:R-:W-:-:S05]  /*0ae0*/  IMAD.WIDE.U32 R24, R0, 0x4, R24 ;  /* 0x0000000400187825 */ /* 0x001fca00078e0018 */
[----:B------:R-:W3:Y:S04]  /*0af0*/  LDG.E R18, desc[UR20][R24.64] ;  /* 0x0000001418127981 */ /* 0x000ee8000c1e1900 */
[----:B------:R-:W3:Y:S01]  /*0b00*/  LDG.E R5, desc[UR20][R24.64+0x4] ;  /* 0x0000041418057981 */ /* 0x000ee2000c1e1900 */
[----:B------:R-:W-:Y:S02]  /*0b10*/  HFMA2 R14, -RZ, RZ, 0.2249755859375, 0.2249755859375 ;  /* 0x33333333ff0e7431 */ /* 0x000fe400000001ff */
[----:B------:R-:W-:Y:S01]  /*0b20*/  IMAD.MOV.U32 R15, RZ, RZ, 0x3fd33333 ;  /* 0x3fd33333ff0f7424 */ /* 0x000fe200078e00ff */
[----:B------:R-:W-:Y:S01]  /*0b30*/  UMOV UR4, 0x9999999a ;  /* 0x9999999a00047882 */ /* 0x000fe20000000000 */
[----:B------:R-:W-:Y:S01]  /*0b40*/  UMOV UR5, 0x3fc99999 ;  /* 0x3fc9999900057882 */ /* 0x000fe20000000000 */
[----:B------:R-:W-:Y:S01]  /*0b50*/  UMOV UR6, 0x47ae147b ;  /* 0x47ae147b00067882 */ /* 0x000fe20000000000 */
[----:B------:R-:W-:Y:S01]  /*0b60*/  UMOV UR7, 0x3f947ae1 ;  /* 0x3f947ae100077882 */ /* 0x000fe20000000000 */
[----:B------:R-:W-:Y:S01]  /*0b70*/  IADD3 R0, PT, PT, R0, 0x2, RZ ;  /* 0x0000000200007810 */ /* 0x000fe20007ffe0ff */
[----:B----4-:R-:W0:Y:S08]  /*0b80*/  I2F.F64 R8, R26 ;  /* 0x0000001a00087312 */ /* 0x010e300000201c00 */
[----:B--2---:R-:W2:Y:S01]  /*0b90*/  I2F.F64 R16, R16 ;  /* 0x0000001000107312 */ /* 0x004ea20000201c00 */
[----:B-1---5:R-:W-:Y:S01]  /*0ba0*/  FADD R22, -R2, R11 ;  /* 0x0000000b02167221 */ /* 0x022fe20000000100 */
[----:B0-----:R-:W-:-:S06]  /*0bb0*/  DFMA R10, R8, UR4, R14 ;  /* 0x00000004080a7c2b */ /* 0x001fcc000800000e */
[----:B---3--:R-:W0:Y:S01]  /*0bc0*/  F2F.F64.F32 R6, R27 ;  /* 0x0000001b00067310 */ /* 0x008e220000201800 */
[----:B------:R-:W-:Y:S01]  /*0bd0*/  FADD R19, -R2, R19 ;  /* 0x0000001302137221 */ /* 0x000fe20000000100 */
[----:B------:R-:W-:-:S06]  /*0be0*/  DFMA R10, R28, UR6, R10 ;  /* 0x000000061c0a7c2b */ /* 0x000fcc000800000a */
[----:B------:R-:W1:Y:S01]  /*0bf0*/  F2F.F64.F32 R8, |R22| ;  /* 0x4000001600087310 */ /* 0x000e620000201800 */
[----:B--2---:R-:W-:Y:S01]  /*0c00*/  DFMA R16, R16, UR4, R14 ;  /* 0x0000000410107c2b */ /* 0x004fe2000800000e */
[----:B------:R-:W-:Y:S01]  /*0c10*/  UMOV UR5, 0x3fb99999 ;  /* 0x3fb9999900057882 */ /* 0x000fe20000000000 */
[----:B------:R-:W-:Y:S01]  /*0c20*/  MOV R14, 0x47ae147b ;  /* 0x47ae147b000e7802 */ /* 0x000fe20000000f00 */
[----:B------:R-:W-:Y:S01]  /*0c30*/  IMAD.MOV.U32 R15, RZ, RZ, 0x3f847ae1 ;  /* 0x3f847ae1ff0f7424 */ /* 0x000fe200078e00ff */
[----:B0-----:R-:W-:-:S03]  /*0c40*/  DFMA R10, R6, UR4, R10 ;  /* 0x00000004060a7c2b */ /* 0x001fc6000800000a */
[----:B------:R-:W0:Y:S01]  /*0c50*/  F2F.F64.F32 R12, R12 ;  /* 0x0000000c000c7310 */ /* 0x000e220000201800 */
[----:B------:R-:W-:-:S07]  /*0c60*/  DFMA R16, R28, UR6, R16 ;  /* 0x000000061c107c2b */ /* 0x000fce0008000010 */
[----:B------:R-:W2:Y:S01]  /*0c70*/  F2F.F64.F32 R6, |R19| ;  /* 0x4000001300067310 */ /* 0x000ea20000201800 */
[----:B-1----:R-:W-:Y:S02]  /*0c80*/  DFMA R8, R8, -R14, 1 ;  /* 0x3ff000000808742b */ /* 0x002fe4000000080e */
[----:B0-----:R-:W-:-:S06]  /*0c90*/  DFMA R16, R12, UR4, R16 ;  /* 0x000000040c107c2b */ /* 0x001fcc0008000010 */
[----:B------:R-:W-:Y:S02]  /*0ca0*/  DMUL R10, R8, R10 ;  /* 0x0000000a080a7228 */ /* 0x000fe40000000000 */
[----:B--2---:R-:W-:-:S06]  /*0cb0*/  DFMA R6, R6, -R14, 1 ;  /* 0x3ff000000606742b */ /* 0x004fcc000000080e */
[----:B------:R-:W-:Y:S01]  /*0cc0*/  DSETP.MAX.AND P1, P0, RZ, R10, PT ;  /* 0x0000000aff00722a */ /* 0x000fe2000382f000 */
[----:B------:R-:W-:Y:S01]  /*0cd0*/  IMAD.MOV.U32 R8, RZ, RZ, RZ ;  /* 0x000000ffff087224 */ /* 0x000fe200078e00ff */
[----:B------:R-:W-:Y:S01]  /*0ce0*/  MOV R9, R10 ;  /* 0x0000000a00097202 */ /* 0x000fe20000000f00 */
[----:B------:R-:W-:-:S03]  /*0cf0*/  DMUL R6, R6, R16 ;  /* 0x0000001006067228 */ /* 0x000fc60000000000 */
[C---:B------:R-:W-:Y:S02]  /*0d00*/  FSEL R13, R8.reuse, R11, P1 ;  /* 0x0000000b080d7208 */ /* 0x040fe40000800000 */
[----:B------:R-:W-:-:S03]  /*0d10*/  SEL R8, R8, R9, P1 ;  /* 0x0000000908087207 */ /* 0x000fc60000800000 */
[----:B------:R-:W-:-:S03]  /*0d20*/  DSETP.MAX.AND P1, P2, RZ, R6, PT ;  /* 0x00000006ff00722a */ /* 0x000fc60003a2f000 */
[----:B------:R-:W-:Y:S01]  /*0d30*/  @P0 LOP3.LUT R13, R11, 0x80000, RZ, 0xfc, !PT ;  /* 0x000800000b0d0812 */ /* 0x000fe200078efcff */
[----:B------:R-:W-:-:S03]  /*0d40*/  IMAD.MOV.U32 R10, RZ, RZ, RZ ;  /* 0x000000ffff0a7224 */ /* 0x000fc600078e00ff */
[----:B------:R-:W-:Y:S01]  /*0d50*/  MOV R9, R13 ;  /* 0x0000000d00097202 */ /* 0x000fe20000000f00 */
[----:B------:R-:W-:Y:S01]  /*0d60*/  IMAD.MOV.U32 R11, RZ, RZ, R6 ;  /* 0x000000ffff0b7224 */ /* 0x000fe200078e0006 */
[----:B------:R-:W-:Y:S01]  /*0d70*/  MOV R13, R7 ;  /* 0x00000007000d7202 */ /* 0x000fe20000000f00 */
[----:B------:R-:W-:-:S03]  /*0d80*/  HFMA2 R6, -RZ, RZ, 0, 0 ;  /* 0x00000000ff067431 */ /* 0x000fc600000001ff */
[----:B------:R-:W-:Y:S02]  /*0d90*/  FSEL R15, R10, R13, P1 ;  /* 0x0000000d0a0f7208 */ /* 0x000fe40000800000 */
[----:B------:R-:W-:Y:S01]  /*0da0*/  @P2 LOP3.LUT R15, R13, 0x80000, RZ, 0xfc, !PT ;  /* 0x000800000d0f2812 */ /* 0x000fe200078efcff */
[----:B------:R-:W0:Y:S04]  /*0db0*/  F2F.F32.F64 R8, R8 ;  /* 0x0000000800087310 */ /* 0x000e280000301000 */
[----:B------:R-:W-:Y:S01]  /*0dc0*/  IMAD.MOV.U32 R7, RZ, RZ, R15 ;  /* 0x000000ffff077224 */ /* 0x000fe200078e000f */
[----:B------:R-:W-:-:S05]  /*0dd0*/  SEL R6, R6, R11, P1 ;  /* 0x0000000b06067207 */ /* 0x000fca0000800000 */
[----:B------:R-:W1:Y:S01]  /*0de0*/  F2F.F32.F64 R7, R6 ;  /* 0x0000000600077310 */ /* 0x000e620000301000 */
[----:B0-----:R-:W-:-:S04]  /*0df0*/  FFMA R18, R8, R18, R3 ;  /* 0x0000001208127223 */ /* 0x001fc80000000003 */
[----:B-1----:R-:W-:-:S07]  /*0e00*/  FFMA R3, R7, R5, R18 ;  /* 0x0000000507037223 */ /* 0x002fce0000000012 */
.L_x_3:
[----:B------:R-:W-:Y:S05]  /*0e10*/  BRA.U UP1, `(.L_x_0) ;  /* 0x0000000101a87547 */ /* 0x000fea000b800000 */
[----:B------:R-:W2:Y:S08]  /*0e20*/  LDC.64 R10, c[0x0][0x3a0] ;  /* 0x0000e800ff0a7b82 */ /* 0x000eb00000000a00 */
[----:B0-----:R-:W0:Y:S08]  /*0e30*/  LDC.64 R6, c[0x0][0x390] ;  /* 0x0000e400ff067b82 */ /* 0x001e300000000a00 */
[----:B------:R-:W3:Y:S01]  /*0e40*/  LDC.64 R14, c[0x0][0x3a8] ;  /* 0x0000ea00ff0e7b82 */ /* 0x000ee20000000a00 */
[----:B--2---:R-:W-:-:S07]  /*0e50*/  IMAD.WIDE.U32 R10, R0, 0x4, R10 ;  /* 0x00000004000a7825 */ /* 0x004fce00078e000a */
[----:B------:R-:W2:Y:S01]  /*0e60*/  LDC.64 R16, c[0x0][0x398] ;  /* 0x0000e600ff107b82 */ /* 0x000ea20000000a00 */
[----:B------:R4:W4:Y:S01]  /*0e70*/  LDG.E R5, desc[UR20][R10.64] ;  /* 0x000000140a057981 */ /* 0x000922000c1e1900 */
[----:B0-----:R-:W-:-:S06]  /*0e80*/  IMAD.WIDE.U32 R6, R0, 0x4, R6 ;  /* 0x0000000400067825 */ /* 0x001fcc00078e0006 */
[----:B------:R-:W4:Y:S01]  /*0e90*/  LDG.E R7, desc[UR20][R6.64] ;  /* 0x0000001406077981 */ /* 0x000f22000c1e1900 */
[----:B---3--:R-:W-:-:S06]  /*0ea0*/  IMAD.WIDE.U32 R14, R0, 0x4, R14 ;  /* 0x00000004000e7825 */ /* 0x008fcc00078e000e */
[----:B------:R-:W3:Y:S01]  /*0eb0*/  LDG.E R14, desc[UR20][R14.64] ;  /* 0x000000140e0e7981 */ /* 0x000ee2000c1e1900 */
[----:B--2---:R-:W-:-:S05]  /*0ec0*/  IMAD.WIDE.U32 R16, R0, 0x4, R16 ;  /* 0x0000000400107825 */ /* 0x004fca00078e0010 */
[----:B------:R-:W2:Y:S01]  /*0ed0*/  LDG.E R0, desc[UR20][R16.64] ;  /* 0x0000001410007981 */ /* 0x000ea2000c1e1900 */
[----:B------:R-:W-:Y:S01]  /*0ee0*/  IMAD.MOV.U32 R18, RZ, RZ, 0x33333333 ;  /* 0x33333333ff127424 */ /* 0x000fe200078e00ff */
[----:B------:R-:W-:Y:S01]  /*0ef0*/  MOV R19, 0x3fd33333 ;  /* 0x3fd3333300137802 */ /* 0x000fe20000000f00 */
[----:B------:R-:W-:Y:S01]  /*0f00*/  UMOV UR4, 0x9999999a ;  /* 0x9999999a00047882 */ /* 0x000fe20000000000 */
[----:B------:R-:W-:Y:S01]  /*0f10*/  UMOV UR5, 0x3fc99999 ;  /* 0x3fc9999900057882 */ /* 0x000fe20000000000 */
[----:B----4-:R-:W-:Y:S02]  /*0f20*/  HFMA2 R11, -RZ, RZ, 1.87890625, 56352 ;  /* 0x3f847ae1ff0b7431 */ /* 0x010fe400000001ff */
[----:B------:R-:W-:Y:S01]  /*0f30*/  IMAD.MOV.U32 R10, RZ, RZ, 0x47ae147b ;  /* 0x47ae147bff0a7424 */ /* 0x000fe200078e00ff */
[----:B------:R-:W0:Y:S01]  /*0f40*/  I2F.F64 R12, R5 ;  /* 0x00000005000c7312 */ /* 0x000e220000201c00 */
[----:B-----5:R-:W-:-:S07]  /*0f50*/  FADD R2, -R2, R7 ;  /* 0x0000000702027221 */ /* 0x020fce0000000100 */
[----:B------:R-:W4:Y:S01]  /*0f60*/  F2F.F64.F32 R8, |R2| ;  /* 0x4000000200087310 */ /* 0x000f220000201800 */
[----:B0-----:R-:W-:Y:S01]  /*0f70*/  DFMA R12, R12, UR4, R18 ;  /* 0x000000040c0c7c2b */ /* 0x001fe20008000012 */
[----:B------:R-:W-:-:S06]  /*0f80*/  UMOV UR4, 0x47ae147b ;  /* 0x47ae147b00047882 */ /* 0x000fcc0000000000 */
[----:B---3--:R-:W0:Y:S01]  /*0f90*/  F2F.F64.F32 R6, R14 ;  /* 0x0000000e00067310 */ /* 0x008e220000201800 */
[----:B------:R-:W-:Y:S02]  /*0fa0*/  UMOV UR5, 0x3f947ae1 ;  /* 0x3f947ae100057882 */ /* 0x000fe40000000000 */
[----:B-1----:R-:W-:Y:S01]  /*0fb0*/  DFMA R12, R28, UR4, R12 ;  /* 0x000000041c0c7c2b */ /* 0x002fe2000800000c */
[----:B------:R-:W-:Y:S01]  /*0fc0*/  UMOV UR4, 0x9999999a ;  /* 0x9999999a00047882 */ /* 0x000fe20000000000 */
[----:B------:R-:W-:Y:S01]  /*0fd0*/  UMOV UR5, 0x3fb99999 ;  /* 0x3fb9999900057882 */ /* 0x000fe20000000000 */
[----:B----4-:R-:W-:-:S05]  /*0fe0*/  DFMA R8, R8, -R10, 1 ;  /* 0x3ff000000808742b */ /* 0x010fca000000080a */
[----:B0-----:R-:W-:-:S08]  /*0ff0*/  DFMA R6, R6, UR4, R12 ;  /* 0x0000000406067c2b */ /* 0x001fd0000800000c */
[----:B------:R-:W-:-:S08]  /*1000*/  DMUL R6, R8, R6 ;  /* 0x0000000608067228 */ /* 0x000fd00000000000 */
[----:B------:R-:W-:Y:S02]  /*1010*/  DSETP.MAX.AND P0, P1, RZ, R6, PT ;  /* 0x00000006ff00722a */ /* 0x000fe4000390f000 */
[----:B------:R-:W-:Y:S02]  /*1020*/  IMAD.MOV.U32 R5, RZ, RZ, R6 ;  /* 0x000000ffff057224 */ /* 0x000fe400078e0006 */
[----:B------:R-:W-:Y:S02]  /*1030*/  HFMA2 R6, -RZ, RZ, 0, 0 ;  /* 0x00000000ff067431 */ /* 0x000fe400000001ff */
[----:B------:R-:W-:Y:S01]  /*1040*/  IMAD.MOV.U32 R2, RZ, RZ, RZ ;  /* 0x000000ffff027224 */ /* 0x000fe200078e00ff */
[----:B------:R-:W-:-:S04]  /*1050*/  MOV R9, R7 ;  /* 0x0000000700097202 */ /* 0x000fc80000000f00 */
[----:B------:R-:W-:-:S03]  /*1060*/  FSEL R11, R2, R9, P0 ;  /* 0x00000009020b7208 */ /* 0x000fc60000000000 */
[----:B------:R-:W-:Y:S02]  /*1070*/  @P1 LOP3.LUT R11, R9, 0x80000, RZ, 0xfc, !PT ;  /* 0x00080000090b1812 */ /* 0x000fe400078efcff */
[----:B------:R-:W-:-:S03]  /*1080*/  SEL R6, R6, R5, P0 ;  /* 0x0000000506067207 */ /* 0x000fc60000000000 */
[----:B------:R-:W-:-:S04]  /*1090*/  IMAD.MOV.U32 R7, RZ, RZ, R11 ;  /* 0x000000ffff077224 */ /* 0x000fc800078e000b */
[----:B------:R-:W2:Y:S02]  /*10a0*/  F2F.F32.F64 R6, R6 ;  /* 0x0000000600067310 */ /* 0x000ea40000301000 */
[----:B--2---:R-:W-:-:S07]  /*10b0*/  FFMA R3, R6, R0, R3 ;  /* 0x0000000006037223 */ /* 0x004fce0000000003 */
.L_x_0:
[----:B0-----:R-:W0:Y:S02]  /*10c0*/  LDC.64 R6, c[0x0][0x3b0] ;  /* 0x0000ec00ff067b82 */ /* 0x001e240000000a00 */
[----:B0-----:R-:W-:-:S05]  /*10d0*/  IMAD.WIDE R4, R4, 0x4, R6 ;  /* 0x0000000404047825 */ /* 0x001fca00078e0206 */
[----:B------:R-:W-:Y:S01]  /*10e0*/  STG.E desc[UR20][R4.64], R3 ;  /* 0x0000000304007986 */ /* 0x000fe2000c101914 */
[----:B------:R-:W-:Y:S05]  /*10f0*/  EXIT ;  /* 0x000000000000794d */ /* 0x000fea0003800000 */
.L_x_4:
[----:B------:R-:W-:-:S00]  /*1100*/  BRA `(.L_x_4) ;  /* 0xfffffffc00fc7947 */ /* 0x000fc0000383ffff */
[----:B------:R-:W-:-:S00]  /*1110*/  NOP ;  /* 0x0000000000007918 */ /* 0x000fc00000000000 */
        /* <DEDUP_REMOVED lines=14> */
.L_x_5:


//--------------------- .nv.shared.reserved.0     --------------------------
	.section	.nv.shared.reserved.0,"aw",@nobits
	.weak		__nv_reservedSMEM_offset_0_alias
	.size		__nv_reservedSMEM_offset_0_alias, 0, 64
	.other		__nv_reservedSMEM_offset_0_alias,@"STO_CUDA_RESERVED_SHARED STV_DEFAULT"
__nv_reservedSMEM_offset_0_alias:
	.zero		0
	.zero		64


//--------------------- .nv.constant0.computeLosses --------------------------
	.section	.nv.constant0.computeLosses,"a",@progbits
	.sectionflags	@""
	.align	4
.nv.constant0.computeLosses:
	.zero		960


//--------------------- SYMBOLS --------------------------

	.type		.nv.reservedSmem.offset0,@object
	.size		.nv.reservedSmem.offset0,0x4
